//
// Generated by NVIDIA NVVM Compiler
//
// Compiler Build ID: CL-36424714
// Cuda compilation tools, release 13.0, V13.0.88
// Based on NVVM 20.0.0
//

.version 9.0
.target sm_100
.address_size 64

	// .globl	_Z16device_calculatePidddddd

.visible .entry _Z16device_calculatePidddddd(
	.param .u64 .ptr .align 1 _Z16device_calculatePidddddd_param_0,
	.param .f64 _Z16device_calculatePidddddd_param_1,
	.param .f64 _Z16device_calculatePidddddd_param_2,
	.param .f64 _Z16device_calculatePidddddd_param_3,
	.param .f64 _Z16device_calculatePidddddd_param_4,
	.param .f64 _Z16device_calculatePidddddd_param_5,
	.param .f64 _Z16device_calculatePidddddd_param_6
)
{
	.reg .pred 	%p<9>;
	.reg .b32 	%r<20>;
	.reg .b64 	%rd<5>;
	.reg .b64 	%fd<41>;

	ld.param.u64 	%rd1, [_Z16device_calculatePidddddd_param_0];
	ld.param.f64 	%fd21, [_Z16device_calculatePidddddd_param_1];
	ld.param.f64 	%fd22, [_Z16device_calculatePidddddd_param_3];
	ld.param.f64 	%fd23, [_Z16device_calculatePidddddd_param_6];
	mov.u32 	%r9, %ntid.y;
	mov.u32 	%r10, %ctaid.y;
	mov.u32 	%r11, %tid.y;
	mad.lo.s32 	%r1, %r9, %r10, %r11;
	mov.u32 	%r12, %ntid.x;
	mov.u32 	%r13, %ctaid.x;
	mov.u32 	%r14, %tid.x;
	mad.lo.s32 	%r2, %r12, %r13, %r14;
	setp.gt.u32 	%p1, %r1, 2047;
	setp.gt.s32 	%p2, %r2, 2559;
	or.pred  	%p3, %p1, %p2;
	@%p3 bra 	$L__BB0_11;
	cvt.rn.f64.s32 	%fd24, %r2;
	fma.rn.f64 	%fd1, %fd23, %fd24, %fd21;
	cvt.rn.f64.u32 	%fd25, %r1;
	mul.f64 	%fd26, %fd23, %fd25;
	sub.f64 	%fd2, %fd22, %fd26;
	mov.b32 	%r3, 0;
	mov.f64 	%fd39, %fd1;
	mov.f64 	%fd40, %fd2;
$L__BB0_2:
	mul.f64 	%fd5, %fd39, %fd39;
	mul.f64 	%fd6, %fd40, %fd40;
	add.f64 	%fd27, %fd5, %fd6;
	setp.geu.f64 	%p4, %fd27, 0d4010000000000000;
	mov.u32 	%r19, %r3;
	@%p4 bra 	$L__BB0_10;
	sub.f64 	%fd28, %fd5, %fd6;
	add.f64 	%fd7, %fd1, %fd28;
	add.f64 	%fd29, %fd39, %fd39;
	fma.rn.f64 	%fd8, %fd29, %fd40, %fd2;
	mul.f64 	%fd9, %fd7, %fd7;
	mul.f64 	%fd10, %fd8, %fd8;
	add.f64 	%fd30, %fd9, %fd10;
	setp.geu.f64 	%p5, %fd30, 0d4010000000000000;
	@%p5 bra 	$L__BB0_9;
	sub.f64 	%fd31, %fd9, %fd10;
	add.f64 	%fd11, %fd1, %fd31;
	add.f64 	%fd32, %fd7, %fd7;
	fma.rn.f64 	%fd12, %fd32, %fd8, %fd2;
	mul.f64 	%fd13, %fd11, %fd11;
	mul.f64 	%fd14, %fd12, %fd12;
	add.f64 	%fd33, %fd13, %fd14;
	setp.geu.f64 	%p6, %fd33, 0d4010000000000000;
	@%p6 bra 	$L__BB0_8;
	sub.f64 	%fd34, %fd13, %fd14;
	add.f64 	%fd15, %fd1, %fd34;
	add.f64 	%fd35, %fd11, %fd11;
	fma.rn.f64 	%fd16, %fd35, %fd12, %fd2;
	add.s32 	%r4, %r3, 3;
	setp.eq.s32 	%p7, %r4, 255;
	mov.b32 	%r19, 255;
	@%p7 bra 	$L__BB0_10;
	mul.f64 	%fd17, %fd15, %fd15;
	mul.f64 	%fd18, %fd16, %fd16;
	add.f64 	%fd36, %fd17, %fd18;
	setp.geu.f64 	%p8, %fd36, 0d4010000000000000;
	mov.u32 	%r19, %r4;
	@%p8 bra 	$L__BB0_10;
	sub.f64 	%fd37, %fd17, %fd18;
	add.f64 	%fd39, %fd1, %fd37;
	add.f64 	%fd38, %fd15, %fd15;
	fma.rn.f64 	%fd40, %fd38, %fd16, %fd2;
	add.s32 	%r3, %r3, 4;
	bra.uni 	$L__BB0_2;
$L__BB0_8:
	add.s32 	%r19, %r3, 2;
	bra.uni 	$L__BB0_10;
$L__BB0_9:
	add.s32 	%r19, %r3, 1;
$L__BB0_10:
	mad.lo.s32 	%r17, %r1, 2560, %r2;
	cvta.to.global.u64 	%rd2, %rd1;
	mul.wide.s32 	%rd3, %r17, 4;
	add.s64 	%rd4, %rd2, %rd3;
	st.global.u32 	[%rd4], %r19;
$L__BB0_11:
	ret;

}


// ===== COMPILED SASS (sm_100) =====

	.target	sm_100

	.elftype	@"ET_EXEC"


//--------------------- .note.nv.tkinfo           --------------------------
	.section	.note.nv.tkinfo,"",@"SHT_NOTE"
	.sectionflags	@"SHF_NOTE_NV_TKINFO"
	.tkinfo
        /*0018*/ 	.word	0x00000002
        /*0030*/ 	.string	""
        /*0030*/ 	.string	"ptxas"
        /*0030*/ 	.string	"Cuda compilation tools, release 13.0, V13.0.88"
        /*0030*/ 	.string	"Build cuda_13.0.r13.0/compiler.36424714_0"
        /*0030*/ 	.string	"-arch sm_100 -m 64 "



//--------------------- .note.nv.cuinfo           --------------------------
	.section	.note.nv.cuinfo,"",@"SHT_NOTE"
	.sectionflags	@"SHF_NOTE_NV_CUINFO"
        /*0018*/ 	.short	0x0002
        /*001a*/ 	.short	0x0064
        /*001c*/ 	.short	0x0082
	.zero		2


//--------------------- .nv.info                  --------------------------
	.section	.nv.info,"",@"SHT_CUDA_INFO"
	.align	4


	//----- nvinfo : EIATTR_REGCOUNT
	.align		4
        /*0000*/ 	.byte	0x04, 0x2f
        /*0002*/ 	.short	(.L_1 - .L_0)
	.align		4
.L_0:
        /*0004*/ 	.word	index@(_Z16device_calculatePidddddd)
        /*0008*/ 	.word	0x00000016


	//----- nvinfo : EIATTR_FRAME_SIZE
	.align		4
.L_1:
        /*000c*/ 	.byte	0x04, 0x11
        /*000e*/ 	.short	(.L_3 - .L_2)
	.align		4
.L_2:
        /*0010*/ 	.word	index@(_Z16device_calculatePidddddd)
        /*0014*/ 	.word	0x00000000


	//----- nvinfo : EIATTR_MIN_STACK_SIZE
	.align		4
.L_3:
        /*0018*/ 	.byte	0x04, 0x12
        /*001a*/ 	.short	(.L_5 - .L_4)
	.align		4
.L_4:
        /*001c*/ 	.word	index@(_Z16device_calculatePidddddd)
        /*0020*/ 	.word	0x00000000
.L_5:


//--------------------- .nv.compat                --------------------------
	.section	.nv.compat,"",@"SHT_CUDA_COMPAT_INFO"
	.align	4
        /*0000*/ 	.byte	0x02, 0x09, 0x00, 0x00, 0x02, 0x02, 0x01, 0x00, 0x02, 0x05, 0x05, 0x00, 0x03, 0x07, 0x01, 0x01
        /*0010*/ 	.byte	0x02, 0x03, 0x00, 0x00, 0x02, 0x06, 0x01, 0x00, 0x04, 0x0b, 0x08, 0x00, 0x01, 0x00, 0x00, 0x00
        /*0020*/ 	.byte	0x00, 0x00, 0x00, 0x00


//--------------------- .nv.info._Z16device_calculatePidddddd --------------------------
	.section	.nv.info._Z16device_calculatePidddddd,"",@"SHT_CUDA_INFO"
	.sectionflags	@""
	.align	4


	//----- nvinfo : EIATTR_CUDA_API_VERSION
	.align		4
        /*0000*/ 	.byte	0x04, 0x37
        /*0002*/ 	.short	(.L_7 - .L_6)
.L_6:
        /*0004*/ 	.word	0x00000082


	//----- nvinfo : EIATTR_KPARAM_INFO
	.align		4
.L_7:
        /*0008*/ 	.byte	0x04, 0x17
        /*000a*/ 	.short	(.L_9 - .L_8)
.L_8:
        /*000c*/ 	.word	0x00000000
        /*0010*/ 	.short	0x0006
        /*0012*/ 	.short	0x0030
        /*0014*/ 	.byte	0x00, 0xf0, 0x21, 0x00


	//----- nvinfo : EIATTR_KPARAM_INFO
	.align		4
.L_9:
        /*0018*/ 	.byte	0x04, 0x17
        /*001a*/ 	.short	(.L_11 - .L_10)
.L_10:
        /*001c*/ 	.word	0x00000000
        /*0020*/ 	.short	0x0005
        /*0022*/ 	.short	0x0028
        /*0024*/ 	.byte	0x00, 0xf0, 0x21, 0x00


	//----- nvinfo : EIATTR_KPARAM_INFO
	.align		4
.L_11:
        /*0028*/ 	.byte	0x04, 0x17
        /*002a*/ 	.short	(.L_13 - .L_12)
.L_12:
        /*002c*/ 	.word	0x00000000
        /*0030*/ 	.short	0x0004
        /*0032*/ 	.short	0x0020
        /*0034*/ 	.byte	0x00, 0xf0, 0x21, 0x00


	//----- nvinfo : EIATTR_KPARAM_INFO
	.align		4
.L_13:
        /*0038*/ 	.byte	0x04, 0x17
        /*003a*/ 	.short	(.L_15 - .L_14)
.L_14:
        /*003c*/ 	.word	0x00000000
        /*0040*/ 	.short	0x0003
        /*0042*/ 	.short	0x0018
        /*0044*/ 	.byte	0x00, 0xf0, 0x21, 0x00


	//----- nvinfo : EIATTR_KPARAM_INFO
	.align		4
.L_15:
        /*0048*/ 	.byte	0x04, 0x17
        /*004a*/ 	.short	(.L_17 - .L_16)
.L_16:
        /*004c*/ 	.word	0x00000000
        /*0050*/ 	.short	0x0002
        /*0052*/ 	.short	0x0010
        /*0054*/ 	.byte	0x00, 0xf0, 0x21, 0x00


	//----- nvinfo : EIATTR_KPARAM_INFO
	.align		4
.L_17:
        /*0058*/ 	.byte	0x04, 0x17
        /*005a*/ 	.short	(.L_19 - .L_18)
.L_18:
        /*005c*/ 	.word	0x00000000
        /*0060*/ 	.short	0x0001
        /*0062*/ 	.short	0x0008
        /*0064*/ 	.byte	0x00, 0xf0, 0x21, 0x00


	//----- nvinfo : EIATTR_KPARAM_INFO
	.align		4
.L_19:
        /*0068*/ 	.byte	0x04, 0x17
        /*006a*/ 	.short	(.L_21 - .L_20)
.L_20:
        /*006c*/ 	.word	0x00000000
        /*0070*/ 	.short	0x0000
        /*0072*/ 	.short	0x0000
        /*0074*/ 	.byte	0x00, 0xf5, 0x21, 0x00


	//----- nvinfo : EIATTR_SPARSE_MMA_MASK
	.align		4
.L_21:
        /*0078*/ 	.byte	0x03, 0x50
        /*007a*/ 	.short	0x0000


	//----- nvinfo : EIATTR_MAXREG_COUNT
	.align		4
        /*007c*/ 	.byte	0x03, 0x1b
        /*007e*/ 	.short	0x00ff


	//----- nvinfo : EIATTR_MERCURY_ISA_VERSION
	.align		4
        /*0080*/ 	.byte	0x03, 0x5f
        /*0082*/ 	.short	0x0101


	//----- nvinfo : EIATTR_VRC_CTA_INIT_COUNT
	.align		4
        /*0084*/ 	.byte	0x02, 0x4a
	.zero		1
	.zero		1


	//----- nvinfo : EIATTR_EXIT_INSTR_OFFSETS
	.align		4
        /*0088*/ 	.byte	0x04, 0x1c
        /*008a*/ 	.short	(.L_23 - .L_22)


	//   ....[0]....
.L_22:
        /*008c*/ 	.word	0x000000b0


	//   ....[1]....
        /*0090*/ 	.word	0x00000580


	//----- nvinfo : EIATTR_CRS_STACK_SIZE
	.align		4
.L_23:
        /*0094*/ 	.byte	0x04, 0x1e
        /*0096*/ 	.short	(.L_25 - .L_24)
.L_24:
        /*0098*/ 	.word	0x00000000


	//----- nvinfo : EIATTR_CBANK_PARAM_SIZE
	.align		4
.L_25:
        /*009c*/ 	.byte	0x03, 0x19
        /*009e*/ 	.short	0x0038


	//----- nvinfo : EIATTR_PARAM_CBANK
	.align		4
        /*00a0*/ 	.byte	0x04, 0x0a
        /*00a2*/ 	.short	(.L_27 - .L_26)
	.align		4
.L_26:
        /*00a4*/ 	.word	index@(.nv.constant0._Z16device_calculatePidddddd)
        /*00a8*/ 	.short	0x0380
        /*00aa*/ 	.short	0x0038


	//----- nvinfo : EIATTR_SW_WAR
	.align		4
.L_27:
        /*00ac*/ 	.byte	0x04, 0x36
        /*00ae*/ 	.short	(.L_29 - .L_28)
.L_28:
        /*00b0*/ 	.word	0x00000008
.L_29:


//--------------------- .nv.callgraph             --------------------------
	.section	.nv.callgraph,"",@"SHT_CUDA_CALLGRAPH"
	.align	4
	.sectionentsize	8
	.align		4
        /*0000*/ 	.word	0x00000000
	.align		4
        /*0004*/ 	.word	0xffffffff
	.align		4
        /*0008*/ 	.word	0x00000000
	.align		4
        /*000c*/ 	.word	0xfffffffe
	.align		4
        /*0010*/ 	.word	0x00000000
	.align		4
        /*0014*/ 	.word	0xfffffffd
	.align		4
        /*0018*/ 	.word	0x00000000
	.align		4
        /*001c*/ 	.word	0xfffffffc


//--------------------- .text._Z16device_calculatePidddddd --------------------------
	.section	.text._Z16device_calculatePidddddd,"ax",@progbits
	.align	128
        .global         _Z16device_calculatePidddddd
        .type           _Z16device_calculatePidddddd,@function
        .size           _Z16device_calculatePidddddd,(.L_x_6 - _Z16device_calculatePidddddd)
        .other          _Z16device_calculatePidddddd,@"STO_CUDA_ENTRY STV_DEFAULT"
_Z16device_calculatePidddddd:
.text._Z16device_calculatePidddddd:
[----:B------:R-:W-:Y:S01]  /*0000*/  LDC R1, c[0x0][0x37c] ;  /* 0x0000df00ff017b82 */ /* 0x000fe20000000800 */
[----:B------:R-:W0:Y:S01]  /*0010*/  S2R R0, SR_CTAID.X ;  /* 0x0000000000007919 */ /* 0x000e220000002500 */
[----:B------:R-:W1:Y:S01]  /*0020*/  LDCU UR4, c[0x0][0x364] ;  /* 0x00006c80ff0477ac */ /* 0x000e620008000800 */
[----:B------:R-:W0:Y:S01]  /*0030*/  S2R R3, SR_TID.X ;  /* 0x0000000000037919 */ /* 0x000e220000002100 */
[----:B------:R-:W0:Y:S01]  /*0040*/  LDCU UR5, c[0x0][0x360] ;  /* 0x00006c00ff0577ac */ /* 0x000e220008000800 */
[----:B------:R-:W1:Y:S01]  /*0050*/  S2R R5, SR_CTAID.Y ;  /* 0x0000000000057919 */ /* 0x000e620000002600 */
[----:B------:R-:W1:Y:S01]  /*0060*/  S2R R2, SR_TID.Y ;  /* 0x0000000000027919 */ /* 0x000e620000002200 */
[----:B0-----:R-:W-:-:S05]  /*0070*/  IMAD R0, R0, UR5, R3 ;  /* 0x0000000500007c24 */ /* 0x001fca000f8e0203 */
[----:B------:R-:W-:Y:S01]  /*0080*/  ISETP.GT.AND P0, PT, R0, 0x9ff, PT ;  /* 0x000009ff0000780c */ /* 0x000fe20003f04270 */
[----:B-1----:R-:W-:-:S05]  /*0090*/  IMAD R5, R5, UR4, R2 ;  /* 0x0000000405057c24 */ /* 0x002fca000f8e0202 */
[----:B------:R-:W-:-:S13]  /*00a0*/  ISETP.GT.U32.OR P0, PT, R5, 0x7ff, P0 ;  /* 0x000007ff0500780c */ /* 0x000fda0000704470 */
[----:B------:R-:W-:Y:S05]  /*00b0*/  @P0 EXIT ;  /* 0x000000000000094d */ /* 0x000fea0003800000 */
[----:B------:R-:W0:Y:S01]  /*00c0*/  LDC.64 R8, c[0x0][0x388] ;  /* 0x0000e200ff087b82 */ /* 0x000e220000000a00 */
[----:B------:R-:W0:Y:S01]  /*00d0*/  LDCU.64 UR4, c[0x0][0x3b0] ;  /* 0x00007600ff0477ac */ /* 0x000e220008000a00 */
[----:B------:R-:W0:Y:S01]  /*00e0*/  I2F.F64 R2, R0 ;  /* 0x0000000000027312 */ /* 0x000e220000201c00 */
[----:B------:R-:W-:Y:S01]  /*00f0*/  BSSY.RECONVERGENT B0, `(.L_x_0) ;  /* 0x0000044000007945 */ /* 0x000fe20003800200 */
[----:B------:R-:W-:-:S04]  /*0100*/  MOV R17, RZ ;  /* 0x000000ff00117202 */ /* 0x000fc80000000f00 */
[----:B------:R-:W1:Y:S02]  /*0110*/  LDC.64 R10, c[0x0][0x398] ;  /* 0x0000e600ff0a7b82 */ /* 0x000e640000000a00 */
[----:B------:R-:W1:Y:S01]  /*0120*/  I2F.F64.U32 R6, R5 ;  /* 0x0000000500067312 */ /* 0x000e620000201800 */
[----:B0-----:R-:W-:Y:S02]  /*0130*/  DFMA R2, R2, UR4, R8 ;  /* 0x0000000402027c2b */ /* 0x001fe40008000008 */
[----:B-1----:R-:W-:Y:S01]  /*0140*/  DFMA R6, -R6, UR4, R10 ;  /* 0x0000000406067c2b */ /* 0x002fe2000800010a */
[----:B------:R-:W0:Y:S05]  /*0150*/  LDCU.64 UR4, c[0x0][0x358] ;  /* 0x00006b00ff0477ac */ /* 0x000e2a0008000a00 */
[----:B------:R-:W-:-:S02]  /*0160*/  DMUL R8, R2, R2 ;  /* 0x0000000202087228 */ /* 0x000fc40000000000 */
[----:B------:R-:W-:-:S08]  /*0170*/  DMUL R10, R6, R6 ;  /* 0x00000006060a7228 */ /* 0x000fd00000000000 */
[----:B------:R-:W-:-:S08]  /*0180*/  DADD R12, R8, R10 ;  /* 0x00000000080c7229 */ /* 0x000fd0000000000a */
[----:B------:R-:W-:-:S14]  /*0190*/  DSETP.GEU.AND P0, PT, R12, 4, PT ;  /* 0x401000000c00742a */ /* 0x000fdc0003f0e000 */
[----:B0-----:R-:W-:Y:S05]  /*01a0*/  @P0 BRA `(.L_x_1) ;  /* 0x0000000000e00947 */ /* 0x001fea0003800000 */
[----:B------:R-:W-:Y:S01]  /*01b0*/  MOV R12, R8 ;  /* 0x00000008000c7202 */ /* 0x000fe20000000f00 */
[----:B------:R-:W-:Y:S01]  /*01c0*/  IMAD.MOV.U32 R13, RZ, RZ, R9 ;  /* 0x000000ffff0d7224 */ /* 0x000fe200078e0009 */
[----:B------:R-:W-:Y:S01]  /*01d0*/  MOV R14, R10 ;  /* 0x0000000a000e7202 */ /* 0x000fe20000000f00 */
[----:B------:R-:W-:Y:S01]  /*01e0*/  IMAD.MOV.U32 R15, RZ, RZ, R11 ;  /* 0x000000ffff0f7224 */ /* 0x000fe200078e000b */
[----:B------:R-:W-:Y:S01]  /*01f0*/  MOV R4, RZ ;  /* 0x000000ff00047202 */ /* 0x000fe20000000f00 */
[----:B------:R-:W-:Y:S01]  /*0200*/  IMAD.MOV.U32 R10, RZ, RZ, R2 ;  /* 0x000000ffff0a7224 */ /* 0x000fe200078e0002 */
[----:B------:R-:W-:Y:S01]  /*0210*/  MOV R11, R3 ;  /* 0x00000003000b7202 */ /* 0x000fe20000000f00 */
[----:B------:R-:W-:Y:S01]  /*0220*/  IMAD.MOV.U32 R8, RZ, RZ, R6 ;  /* 0x000000ffff087224 */ /* 0x000fe200078e0006 */
[----:B------:R-:W-:-:S07]  /*0230*/  MOV R9, R7 ;  /* 0x0000000700097202 */ /* 0x000fce0000000f00 */
.L_x_4:
[----:B------:R-:W-:Y:S02]  /*0240*/  DADD R12, -R14, R12 ;  /* 0x000000000e0c7229 */ /* 0x000fe4000000010c */
[----:B------:R-:W-:-:S06]  /*0250*/  DADD R10, R10, R10 ;  /* 0x000000000a0a7229 */ /* 0x000fcc000000000a */
[----:B------:R-:W-:Y:S02]  /*0260*/  DADD R12, R2, R12 ;  /* 0x00000000020c7229 */ /* 0x000fe4000000000c */
[----:B------:R-:W-:-:S06]  /*0270*/  DFMA R14, R10, R8, R6 ;  /* 0x000000080a0e722b */ /* 0x000fcc0000000006 */
[----:B------:R-:W-:Y:S02]  /*0280*/  DMUL R8, R12, R12 ;  /* 0x0000000c0c087228 */ /* 0x000fe40000000000 */
[----:B------:R-:W-:-:S08]  /*0290*/  DMUL R10, R14, R14 ;  /* 0x0000000e0e0a7228 */ /* 0x000fd00000000000 */
[----:B------:R-:W-:-:S08]  /*02a0*/  DADD R16, R8, R10 ;  /* 0x0000000008107229 */ /* 0x000fd0000000000a */
[----:B------:R-:W-:-:S14]  /*02b0*/  DSETP.GEU.AND P0, PT, R16, 4, PT ;  /* 0x401000001000742a */ /* 0x000fdc0003f0e000 */
[----:B------:R-:W-:Y:S05]  /*02c0*/  @P0 BRA `(.L_x_2) ;  /* 0x0000000000940947 */ /* 0x000fea0003800000 */
[----:B------:R-:W-:Y:S02]  /*02d0*/  DADD R8, R8, -R10 ;  /* 0x0000000008087229 */ /* 0x000fe4000000080a */
        /* <DEDUP_REMOVED lines=8> */
[----:B------:R-:W-:Y:S01]  /*0360*/  VIADD R16, R4, 0x3 ;  /* 0x0000000304107836 */ /* 0x000fe20000000000 */
[----:B------:R-:W-:Y:S01]  /*0370*/  DADD R8, R8, R8 ;  /* 0x0000000008087229 */ /* 0x000fe20000000008 */
[----:B------:R-:W-:Y:S01]  /*0380*/  MOV R17, 0xff ;  /* 0x000000ff00117802 */ /* 0x000fe20000000f00 */
[----:B------:R-:W-:Y:S02]  /*0390*/  DADD R10, R10, -R12 ;  /* 0x000000000a0a7229 */ /* 0x000fe4000000080c */
[----:B------:R-:W-:-:S04]  /*03a0*/  ISETP.NE.AND P0, PT, R16, 0xff, PT ;  /* 0x000000ff1000780c */ /* 0x000fc80003f05270 */
[----:B------:R-:W-:-:S09]  /*03b0*/  DFMA R8, R14, R8, R6 ;  /* 0x000000080e08722b */ /* 0x000fd20000000006 */
[----:B------:R-:W-:Y:S05]  /*03c0*/  @!P0 BRA `(.L_x_1) ;  /* 0x0000000000588947 */ /* 0x000fea0003800000 */
[----:B------:R-:W-:Y:S01]  /*03d0*/  DADD R12, R2, R10 ;  /* 0x00000000020c7229 */ /* 0x000fe2000000000a */
[----:B------:R-:W-:Y:S01]  /*03e0*/  IMAD.MOV.U32 R17, RZ, RZ, R16 ;  /* 0x000000ffff117224 */ /* 0x000fe200078e0010 */
[----:B------:R-:W-:-:S06]  /*03f0*/  DMUL R14, R8, R8 ;  /* 0x00000008080e7228 */ /* 0x000fcc0000000000 */
[----:B------:R-:W-:-:S08]  /*0400*/  DMUL R10, R12, R12 ;  /* 0x0000000c0c0a7228 */ /* 0x000fd00000000000 */
[----:B------:R-:W-:-:S08]  /*0410*/  DADD R18, R10, R14 ;  /* 0x000000000a127229 */ /* 0x000fd0000000000e */
[----:B------:R-:W-:-:S14]  /*0420*/  DSETP.GEU.AND P0, PT, R18, 4, PT ;  /* 0x401000001200742a */ /* 0x000fdc0003f0e000 */
[----:B------:R-:W-:Y:S05]  /*0430*/  @P0 BRA `(.L_x_1) ;  /* 0x00000000003c0947 */ /* 0x000fea0003800000 */
[----:B------:R-:W-:Y:S01]  /*0440*/  DADD R10, R10, -R14 ;  /* 0x000000000a0a7229 */ /* 0x000fe2000000080e */
[----:B------:R-:W-:Y:S01]  /*0450*/  IADD3 R4, PT, PT, R4, 0x4, RZ ;  /* 0x0000000404047810 */ /* 0x000fe20007ffe0ff */
[----:B------:R-:W-:-:S06]  /*0460*/  DADD R12, R12, R12 ;  /* 0x000000000c0c7229 */ /* 0x000fcc000000000c */
[----:B------:R-:W-:Y:S02]  /*0470*/  DADD R10, R2, R10 ;  /* 0x00000000020a7229 */ /* 0x000fe4000000000a */
[----:B------:R-:W-:-:S06]  /*0480*/  DFMA R8, R8, R12, R6 ;  /* 0x0000000c0808722b */ /* 0x000fcc0000000006 */
[----:B------:R-:W-:Y:S02]  /*0490*/  DMUL R12, R10, R10 ;  /* 0x0000000a0a0c7228 */ /* 0x000fe40000000000 */
[----:B------:R-:W-:-:S08]  /*04a0*/  DMUL R14, R8, R8 ;  /* 0x00000008080e7228 */ /* 0x000fd00000000000 */
[----:B------:R-:W-:-:S08]  /*04b0*/  DADD R16, R12, R14 ;  /* 0x000000000c107229 */ /* 0x000fd0000000000e */
[----:B------:R-:W-:-:S14]  /*04c0*/  DSETP.GEU.AND P0, PT, R16, 4, PT ;  /* 0x401000001000742a */ /* 0x000fdc0003f0e000 */
[----:B------:R-:W-:Y:S05]  /*04d0*/  @!P0 BRA `(.L_x_4) ;  /* 0xfffffffc00588947 */ /* 0x000fea000383ffff */
[----:B------:R-:W-:Y:S01]  /*04e0*/  IMAD.MOV.U32 R17, RZ, RZ, R4 ;  /* 0x000000ffff117224 */ /* 0x000fe200078e0004 */
[----:B------:R-:W-:Y:S06]  /*04f0*/  BRA `(.L_x_1) ;  /* 0x00000000000c7947 */ /* 0x000fec0003800000 */
.L_x_3:
[----:B------:R-:W-:Y:S01]  /*0500*/  IADD3 R17, PT, PT, R4, 0x2, RZ ;  /* 0x0000000204117810 */ /* 0x000fe20007ffe0ff */
[----:B------:R-:W-:Y:S06]  /*0510*/  BRA `(.L_x_1) ;  /* 0x0000000000047947 */ /* 0x000fec0003800000 */
.L_x_2:
[----:B------:R-:W-:-:S07]  /*0520*/  VIADD R17, R4, 0x1 ;  /* 0x0000000104117836 */ /* 0x000fce0000000000 */
.L_x_1:
[----:B------:R-:W-:Y:S05]  /*0530*/  BSYNC.RECONVERGENT B0 ;  /* 0x0000000000007941 */ /* 0x000fea0003800200 */
.L_x_0:
[----:B------:R-:W0:Y:S01]  /*0540*/  LDC.64 R2, c[0x0][0x380] ;  /* 0x0000e000ff027b82 */ /* 0x000e220000000a00 */
[----:B------:R-:W-:-:S04]  /*0550*/  IMAD R5, R5, 0xa00, R0 ;  /* 0x00000a0005057824 */ /* 0x000fc800078e0200 */
[----:B0-----:R-:W-:-:S05]  /*0560*/  IMAD.WIDE R2, R5, 0x4, R2 ;  /* 0x0000000405027825 */ /* 0x001fca00078e0202 */
[----:B------:R-:W-:Y:S01]  /*0570*/  STG.E desc[UR4][R2.64], R17 ;  /* 0x0000001102007986 */ /* 0x000fe2000c101904 */
[----:B------:R-:W-:Y:S05]  /*0580*/  EXIT ;  /* 0x000000000000794d */ /* 0x000fea0003800000 */
.L_x_5:
[----:B------:R-:W-:-:S00]  /*0590*/  BRA `(.L_x_5) ;  /* 0xfffffffc00fc7947 */ /* 0x000fc0000383ffff */
[----:B------:R-:W-:-:S00]  /*05a0*/  NOP ;  /* 0x0000000000007918 */ /* 0x000fc00000000000 */
        /* <DEDUP_REMOVED lines=13> */
.L_x_6:


//--------------------- .nv.shared.reserved.0     --------------------------
	.section	.nv.shared.reserved.0,"aw",@nobits
	.weak		__nv_reservedSMEM_offset_0_alias
	.size		__nv_reservedSMEM_offset_0_alias, 0, 64
	.other		__nv_reservedSMEM_offset_0_alias,@"STO_CUDA_RESERVED_SHARED STV_DEFAULT"
__nv_reservedSMEM_offset_0_alias:
	.zero		0
	.zero		64


//--------------------- .nv.constant0._Z16device_calculatePidddddd --------------------------
	.section	.nv.constant0._Z16device_calculatePidddddd,"a",@progbits
	.sectionflags	@""
	.align	4
.nv.constant0._Z16device_calculatePidddddd:
	.zero		952


//--------------------- SYMBOLS --------------------------

	.type		.nv.reservedSmem.offset0,@object
	.size		.nv.reservedSmem.offset0,0x4
